//
// Generated by NVIDIA NVVM Compiler
//
// Compiler Build ID: CL-36424714
// Cuda compilation tools, release 13.0, V13.0.88
// Based on NVVM 20.0.0
//

.version 9.0
.target sm_100
.address_size 64

	// .globl	_Z2piPdl

.visible .entry _Z2piPdl(
	.param .u64 .ptr .align 1 _Z2piPdl_param_0,
	.param .u64 _Z2piPdl_param_1
)
{
	.reg .pred 	%p<3>;
	.reg .b32 	%r<10>;
	.reg .b64 	%rd<10>;
	.reg .b64 	%fd<10>;

	ld.param.u64 	%rd5, [_Z2piPdl_param_0];
	ld.param.u64 	%rd6, [_Z2piPdl_param_1];
	mov.u32 	%r6, %tid.x;
	mov.u32 	%r7, %ctaid.x;
	mov.u32 	%r1, %ntid.x;
	mad.lo.s32 	%r9, %r7, %r1, %r6;
	cvt.s64.s32 	%rd9, %r9;
	setp.le.s64 	%p1, %rd6, %rd9;
	@%p1 bra 	$L__BB0_3;
	cvt.rn.f64.s64 	%fd2, %rd6;
	rcp.rn.f64 	%fd1, %fd2;
	mov.u32 	%r8, %nctaid.x;
	mul.lo.s32 	%r3, %r1, %r8;
	cvta.to.global.u64 	%rd2, %rd5;
$L__BB0_2:
	cvt.rn.f64.s32 	%fd3, %r9;
	add.f64 	%fd4, %fd3, 0d3FE0000000000000;
	mul.f64 	%fd5, %fd1, %fd4;
	fma.rn.f64 	%fd6, %fd5, %fd5, 0d3FF0000000000000;
	mov.f64 	%fd7, 0d4010000000000000;
	div.rn.f64 	%fd8, %fd7, %fd6;
	mul.f64 	%fd9, %fd1, %fd8;
	shl.b64 	%rd7, %rd9, 3;
	add.s64 	%rd8, %rd2, %rd7;
	st.global.f64 	[%rd8], %fd9;
	add.s32 	%r9, %r9, %r3;
	cvt.s64.s32 	%rd9, %r9;
	setp.gt.s64 	%p2, %rd6, %rd9;
	@%p2 bra 	$L__BB0_2;
$L__BB0_3:
	ret;

}


// ===== COMPILED SASS (sm_100) =====

	.target	sm_100

	.elftype	@"ET_EXEC"


//--------------------- .note.nv.tkinfo           --------------------------
	.section	.note.nv.tkinfo,"",@"SHT_NOTE"
	.sectionflags	@"SHF_NOTE_NV_TKINFO"
	.tkinfo
        /*0018*/ 	.word	0x00000002
        /*0030*/ 	.string	""
        /*0030*/ 	.string	"ptxas"
        /*0030*/ 	.string	"Cuda compilation tools, release 13.0, V13.0.88"
        /*0030*/ 	.string	"Build cuda_13.0.r13.0/compiler.36424714_0"
        /*0030*/ 	.string	"-arch sm_100 -m 64 "



//--------------------- .note.nv.cuinfo           --------------------------
	.section	.note.nv.cuinfo,"",@"SHT_NOTE"
	.sectionflags	@"SHF_NOTE_NV_CUINFO"
        /*0018*/ 	.short	0x0002
        /*001a*/ 	.short	0x0064
        /*001c*/ 	.short	0x0082
	.zero		2


//--------------------- .nv.info                  --------------------------
	.section	.nv.info,"",@"SHT_CUDA_INFO"
	.align	4


	//----- nvinfo : EIATTR_REGCOUNT
	.align		4
        /*0000*/ 	.byte	0x04, 0x2f
        /*0002*/ 	.short	(.L_1 - .L_0)
	.align		4
.L_0:
        /*0004*/ 	.word	index@(_Z2piPdl)
        /*0008*/ 	.word	0x0000001a


	//----- nvinfo : EIATTR_FRAME_SIZE
	.align		4
.L_1:
        /*000c*/ 	.byte	0x04, 0x11
        /*000e*/ 	.short	(.L_3 - .L_2)
	.align		4
.L_2:
        /*0010*/ 	.word	index@($__internal_1_$__cuda_sm20_div_rn_f64_full)
        /*0014*/ 	.word	0x00000000


	//----- nvinfo : EIATTR_FRAME_SIZE
	.align		4
.L_3:
        /*0018*/ 	.byte	0x04, 0x11
        /*001a*/ 	.short	(.L_5 - .L_4)
	.align		4
.L_4:
        /*001c*/ 	.word	index@($__internal_0_$__cuda_sm20_dblrcp_rn_slowpath_v3)
        /*0020*/ 	.word	0x00000000


	//----- nvinfo : EIATTR_FRAME_SIZE
	.align		4
.L_5:
        /*0024*/ 	.byte	0x04, 0x11
        /*0026*/ 	.short	(.L_7 - .L_6)
	.align		4
.L_6:
        /*0028*/ 	.word	index@(_Z2piPdl)
        /*002c*/ 	.word	0x00000000


	//----- nvinfo : EIATTR_MIN_STACK_SIZE
	.align		4
.L_7:
        /*0030*/ 	.byte	0x04, 0x12
        /*0032*/ 	.short	(.L_9 - .L_8)
	.align		4
.L_8:
        /*0034*/ 	.word	index@(_Z2piPdl)
        /*0038*/ 	.word	0x00000000
.L_9:


//--------------------- .nv.compat                --------------------------
	.section	.nv.compat,"",@"SHT_CUDA_COMPAT_INFO"
	.align	4
        /*0000*/ 	.byte	0x02, 0x09, 0x00, 0x00, 0x02, 0x02, 0x01, 0x00, 0x02, 0x05, 0x05, 0x00, 0x03, 0x07, 0x01, 0x01
        /*0010*/ 	.byte	0x02, 0x03, 0x00, 0x00, 0x02, 0x06, 0x01, 0x00, 0x04, 0x0b, 0x08, 0x00, 0x01, 0x00, 0x00, 0x00
        /*0020*/ 	.byte	0x00, 0x00, 0x00, 0x00


//--------------------- .nv.info._Z2piPdl         --------------------------
	.section	.nv.info._Z2piPdl,"",@"SHT_CUDA_INFO"
	.sectionflags	@""
	.align	4


	//----- nvinfo : EIATTR_CUDA_API_VERSION
	.align		4
        /*0000*/ 	.byte	0x04, 0x37
        /*0002*/ 	.short	(.L_11 - .L_10)
.L_10:
        /*0004*/ 	.word	0x00000082


	//----- nvinfo : EIATTR_KPARAM_INFO
	.align		4
.L_11:
        /*0008*/ 	.byte	0x04, 0x17
        /*000a*/ 	.short	(.L_13 - .L_12)
.L_12:
        /*000c*/ 	.word	0x00000000
        /*0010*/ 	.short	0x0001
        /*0012*/ 	.short	0x0008
        /*0014*/ 	.byte	0x00, 0xf0, 0x21, 0x00


	//----- nvinfo : EIATTR_KPARAM_INFO
	.align		4
.L_13:
        /*0018*/ 	.byte	0x04, 0x17
        /*001a*/ 	.short	(.L_15 - .L_14)
.L_14:
        /*001c*/ 	.word	0x00000000
        /*0020*/ 	.short	0x0000
        /*0022*/ 	.short	0x0000
        /*0024*/ 	.byte	0x00, 0xf5, 0x21, 0x00


	//----- nvinfo : EIATTR_SPARSE_MMA_MASK
	.align		4
.L_15:
        /*0028*/ 	.byte	0x03, 0x50
        /*002a*/ 	.short	0x0000


	//----- nvinfo : EIATTR_MAXREG_COUNT
	.align		4
        /*002c*/ 	.byte	0x03, 0x1b
        /*002e*/ 	.short	0x00ff


	//----- nvinfo : EIATTR_MERCURY_ISA_VERSION
	.align		4
        /*0030*/ 	.byte	0x03, 0x5f
        /*0032*/ 	.short	0x0101


	//----- nvinfo : EIATTR_VRC_CTA_INIT_COUNT
	.align		4
        /*0034*/ 	.byte	0x02, 0x4a
	.zero		1
	.zero		1


	//----- nvinfo : EIATTR_EXIT_INSTR_OFFSETS
	.align		4
        /*0038*/ 	.byte	0x04, 0x1c
        /*003a*/ 	.short	(.L_17 - .L_16)


	//   ....[0]....
.L_16:
        /*003c*/ 	.word	0x00000090


	//   ....[1]....
        /*0040*/ 	.word	0x00000420


	//----- nvinfo : EIATTR_CRS_STACK_SIZE
	.align		4
.L_17:
        /*0044*/ 	.byte	0x04, 0x1e
        /*0046*/ 	.short	(.L_19 - .L_18)
.L_18:
        /*0048*/ 	.word	0x00000000


	//----- nvinfo : EIATTR_CBANK_PARAM_SIZE
	.align		4
.L_19:
        /*004c*/ 	.byte	0x03, 0x19
        /*004e*/ 	.short	0x0010


	//----- nvinfo : EIATTR_PARAM_CBANK
	.align		4
        /*0050*/ 	.byte	0x04, 0x0a
        /*0052*/ 	.short	(.L_21 - .L_20)
	.align		4
.L_20:
        /*0054*/ 	.word	index@(.nv.constant0._Z2piPdl)
        /*0058*/ 	.short	0x0380
        /*005a*/ 	.short	0x0010


	//----- nvinfo : EIATTR_SW_WAR
	.align		4
.L_21:
        /*005c*/ 	.byte	0x04, 0x36
        /*005e*/ 	.short	(.L_23 - .L_22)
.L_22:
        /*0060*/ 	.word	0x00000008
.L_23:


//--------------------- .nv.callgraph             --------------------------
	.section	.nv.callgraph,"",@"SHT_CUDA_CALLGRAPH"
	.align	4
	.sectionentsize	8
	.align		4
        /*0000*/ 	.word	0x00000000
	.align		4
        /*0004*/ 	.word	0xffffffff
	.align		4
        /*0008*/ 	.word	0x00000000
	.align		4
        /*000c*/ 	.word	0xfffffffe
	.align		4
        /*0010*/ 	.word	0x00000000
	.align		4
        /*0014*/ 	.word	0xfffffffd
	.align		4
        /*0018*/ 	.word	0x00000000
	.align		4
        /*001c*/ 	.word	0xfffffffc


//--------------------- .text._Z2piPdl            --------------------------
	.section	.text._Z2piPdl,"ax",@progbits
	.align	128
        .global         _Z2piPdl
        .type           _Z2piPdl,@function
        .size           _Z2piPdl,(.L_x_13 - _Z2piPdl)
        .other          _Z2piPdl,@"STO_CUDA_ENTRY STV_DEFAULT"
_Z2piPdl:
.text._Z2piPdl:
[----:B------:R-:W-:Y:S01]  /*0000*/  LDC R1, c[0x0][0x37c] ;  /* 0x0000df00ff017b82 */ /* 0x000fe20000000800 */
[----:B------:R-:W0:Y:S07]  /*0010*/  S2R R0, SR_TID.X ;  /* 0x0000000000007919 */ /* 0x000e2e0000002100 */
[----:B------:R-:W0:Y:S01]  /*0020*/  S2UR UR4, SR_CTAID.X ;  /* 0x00000000000479c3 */ /* 0x000e220000002500 */
[----:B------:R-:W1:Y:S07]  /*0030*/  LDCU.64 UR6, c[0x0][0x388] ;  /* 0x00007100ff0677ac */ /* 0x000e6e0008000a00 */
[----:B------:R-:W0:Y:S02]  /*0040*/  LDC R13, c[0x0][0x360] ;  /* 0x0000d800ff0d7b82 */ /* 0x000e240000000800 */
[----:B0-----:R-:W-:-:S05]  /*0050*/  IMAD R0, R13, UR4, R0 ;  /* 0x000000040d007c24 */ /* 0x001fca000f8e0200 */
[----:B-1----:R-:W-:Y:S02]  /*0060*/  ISETP.GE.U32.AND P0, PT, R0, UR6, PT ;  /* 0x0000000600007c0c */ /* 0x002fe4000bf06070 */
[----:B------:R-:W-:-:S04]  /*0070*/  SHF.R.S32.HI R10, RZ, 0x1f, R0 ;  /* 0x0000001fff0a7819 */ /* 0x000fc80000011400 */
[----:B------:R-:W-:-:S13]  /*0080*/  ISETP.GE.AND.EX P0, PT, R10, UR7, PT, P0 ;  /* 0x000000070a007c0c */ /* 0x000fda000bf06300 */
[----:B------:R-:W-:Y:S05]  /*0090*/  @P0 EXIT ;  /* 0x000000000000094d */ /* 0x000fea0003800000 */
[----:B------:R-:W0:Y:S02]  /*00a0*/  LDCU.64 UR4, c[0x0][0x388] ;  /* 0x00007100ff0477ac */ /* 0x000e240008000a00 */
[----:B0-----:R-:W0:Y:S08]  /*00b0*/  I2F.F64.S64 R2, UR4 ;  /* 0x0000000400027d12 */ /* 0x001e300008301c00 */
[----:B0-----:R-:W0:Y:S01]  /*00c0*/  MUFU.RCP64H R5, R3 ;  /* 0x0000000300057308 */ /* 0x001e220000001800 */
[----:B------:R-:W-:-:S05]  /*00d0*/  VIADD R4, R3, 0x300402 ;  /* 0x0030040203047836 */ /* 0x000fca0000000000 */
[----:B------:R-:W-:Y:S01]  /*00e0*/  FSETP.GEU.AND P0, PT, |R4|, 5.8789094863358348022e-39, PT ;  /* 0x004004020400780b */ /* 0x000fe20003f0e200 */
[----:B0-----:R-:W-:-:S08]  /*00f0*/  DFMA R6, -R2, R4, 1 ;  /* 0x3ff000000206742b */ /* 0x001fd00000000104 */
[----:B------:R-:W-:-:S08]  /*0100*/  DFMA R6, R6, R6, R6 ;  /* 0x000000060606722b */ /* 0x000fd00000000006 */
[----:B------:R-:W-:-:S08]  /*0110*/  DFMA R6, R4, R6, R4 ;  /* 0x000000060406722b */ /* 0x000fd00000000004 */
[----:B------:R-:W-:-:S08]  /*0120*/  DFMA R8, -R2, R6, 1 ;  /* 0x3ff000000208742b */ /* 0x000fd00000000106 */
[----:B------:R-:W-:Y:S01]  /*0130*/  DFMA R4, R6, R8, R6 ;  /* 0x000000080604722b */ /* 0x000fe20000000006 */
[----:B------:R-:W-:Y:S02]  /*0140*/  IMAD.MOV.U32 R7, RZ, RZ, R10 ;  /* 0x000000ffff077224 */ /* 0x000fe400078e000a */
[----:B------:R-:W-:Y:S01]  /*0150*/  IMAD.MOV.U32 R6, RZ, RZ, R0 ;  /* 0x000000ffff067224 */ /* 0x000fe200078e0000 */
[----:B------:R-:W-:Y:S07]  /*0160*/  @P0 BRA `(.L_x_0) ;  /* 0x0000000000180947 */ /* 0x000fee0003800000 */
[----:B------:R-:W-:-:S05]  /*0170*/  LOP3.LUT R4, R3, 0x7fffffff, RZ, 0xc0, !PT ;  /* 0x7fffffff03047812 */ /* 0x000fca00078ec0ff */
[----:B------:R-:W-:Y:S01]  /*0180*/  VIADD R10, R4, 0xfff00000 ;  /* 0xfff00000040a7836 */ /* 0x000fe20000000000 */
[----:B------:R-:W-:-:S07]  /*0190*/  MOV R4, 0x1b0 ;  /* 0x000001b000047802 */ /* 0x000fce0000000f00 */
[----:B------:R-:W-:Y:S05]  /*01a0*/  CALL.REL.NOINC `($__internal_0_$__cuda_sm20_dblrcp_rn_slowpath_v3) ;  /* 0x0000000000a07944 */ /* 0x000fea0003c00000 */
[----:B------:R-:W-:Y:S02]  /*01b0*/  IMAD.MOV.U32 R4, RZ, RZ, R8 ;  /* 0x000000ffff047224 */ /* 0x000fe400078e0008 */
[----:B------:R-:W-:-:S07]  /*01c0*/  IMAD.MOV.U32 R5, RZ, RZ, R9 ;  /* 0x000000ffff057224 */ /* 0x000fce00078e0009 */
.L_x_0:
[----:B------:R-:W0:Y:S01]  /*01d0*/  LDCU UR4, c[0x0][0x370] ;  /* 0x00006e00ff0477ac */ /* 0x000e220008000800 */
[----:B------:R-:W1:Y:S01]  /*01e0*/  LDCU.64 UR6, c[0x0][0x358] ;  /* 0x00006b00ff0677ac */ /* 0x000e620008000a00 */
[----:B------:R-:W2:Y:S01]  /*01f0*/  LDCU.128 UR8, c[0x0][0x380] ;  /* 0x00007000ff0877ac */ /* 0x000ea20008000c00 */
[----:B0-----:R-:W-:-:S07]  /*0200*/  IMAD R13, R13, UR4, RZ ;  /* 0x000000040d0d7c24 */ /* 0x001fce000f8e02ff */
.L_x_3:
[----:B------:R-:W0:Y:S01]  /*0210*/  I2F.F64 R2, R6 ;  /* 0x0000000600027312 */ /* 0x000e220000201c00 */
[----:B------:R-:W-:Y:S01]  /*0220*/  BSSY.RECONVERGENT B0, `(.L_x_1) ;  /* 0x0000015000007945 */ /* 0x000fe20003800200 */
[----:B0-----:R-:W-:-:S08]  /*0230*/  DADD R2, R2, 0.5 ;  /* 0x3fe0000002027429 */ /* 0x001fd00000000000 */
[----:B------:R-:W-:-:S08]  /*0240*/  DMUL R2, R2, R4 ;  /* 0x0000000402027228 */ /* 0x000fd00000000000 */
[----:B------:R-:W-:Y:S01]  /*0250*/  DFMA R8, R2, R2, 1 ;  /* 0x3ff000000208742b */ /* 0x000fe20000000002 */
[----:B------:R-:W-:-:S05]  /*0260*/  IMAD.MOV.U32 R2, RZ, RZ, 0x1 ;  /* 0x00000001ff027424 */ /* 0x000fca00078e00ff */
[----:B------:R-:W0:Y:S02]  /*0270*/  MUFU.RCP64H R3, R9 ;  /* 0x0000000900037308 */ /* 0x000e240000001800 */
[----:B0-----:R-:W-:-:S08]  /*0280*/  DFMA R10, -R8, R2, 1 ;  /* 0x3ff00000080a742b */ /* 0x001fd00000000102 */
[----:B------:R-:W-:-:S08]  /*0290*/  DFMA R10, R10, R10, R10 ;  /* 0x0000000a0a0a722b */ /* 0x000fd0000000000a */
[----:B------:R-:W-:-:S08]  /*02a0*/  DFMA R10, R2, R10, R2 ;  /* 0x0000000a020a722b */ /* 0x000fd00000000002 */
[----:B------:R-:W-:-:S08]  /*02b0*/  DFMA R2, -R8, R10, 1 ;  /* 0x3ff000000802742b */ /* 0x000fd0000000010a */
[----:B------:R-:W-:-:S08]  /*02c0*/  DFMA R2, R10, R2, R10 ;  /* 0x000000020a02722b */ /* 0x000fd0000000000a */
[----:B------:R-:W-:-:S08]  /*02d0*/  DMUL R10, R2, 4 ;  /* 0x40100000020a7828 */ /* 0x000fd00000000000 */
[----:B------:R-:W-:-:S08]  /*02e0*/  DFMA R14, -R8, R10, 4 ;  /* 0x40100000080e742b */ /* 0x000fd0000000010a */
[----:B------:R-:W-:-:S10]  /*02f0*/  DFMA R2, R2, R14, R10 ;  /* 0x0000000e0202722b */ /* 0x000fd4000000000a */
[----:B------:R-:W-:-:S05]  /*0300*/  FFMA R10, RZ, R9, R3 ;  /* 0x00000009ff0a7223 */ /* 0x000fca0000000003 */
[----:B------:R-:W-:-:S13]  /*0310*/  FSETP.GT.AND P0, PT, |R10|, 1.469367938527859385e-39, PT ;  /* 0x001000000a00780b */ /* 0x000fda0003f04200 */
[----:B------:R-:W-:Y:S05]  /*0320*/  @P0 BRA `(.L_x_2) ;  /* 0x0000000000100947 */ /* 0x000fea0003800000 */
[----:B------:R-:W-:-:S07]  /*0330*/  MOV R12, 0x350 ;  /* 0x00000350000c7802 */ /* 0x000fce0000000f00 */
[----:B-12---:R-:W-:Y:S05]  /*0340*/  CALL.REL.NOINC `($__internal_1_$__cuda_sm20_div_rn_f64_full) ;  /* 0x0000000000cc7944 */ /* 0x006fea0003c00000 */
[----:B------:R-:W-:Y:S02]  /*0350*/  IMAD.MOV.U32 R2, RZ, RZ, R16 ;  /* 0x000000ffff027224 */ /* 0x000fe400078e0010 */
[----:B------:R-:W-:-:S07]  /*0360*/  IMAD.MOV.U32 R3, RZ, RZ, R17 ;  /* 0x000000ffff037224 */ /* 0x000fce00078e0011 */
.L_x_2:
[----:B-12---:R-:W-:Y:S05]  /*0370*/  BSYNC.RECONVERGENT B0 ;  /* 0x0000000000007941 */ /* 0x006fea0003800200 */
.L_x_1:
[----:B------:R-:W-:Y:S01]  /*0380*/  LEA R8, P0, R0, UR8, 0x3 ;  /* 0x0000000800087c11 */ /* 0x000fe2000f8018ff */
[----:B------:R-:W-:-:S03]  /*0390*/  DMUL R2, R2, R4 ;  /* 0x0000000402027228 */ /* 0x000fc60000000000 */
[----:B------:R-:W-:Y:S01]  /*03a0*/  LEA.HI.X R9, R0, UR9, R7, 0x3, P0 ;  /* 0x0000000900097c11 */ /* 0x000fe200080f1c07 */
[----:B------:R-:W-:-:S04]  /*03b0*/  IMAD.IADD R0, R13, 0x1, R6 ;  /* 0x000000010d007824 */ /* 0x000fc800078e0206 */
[----:B------:R0:W-:Y:S01]  /*03c0*/  STG.E.64 desc[UR6][R8.64], R2 ;  /* 0x0000000208007986 */ /* 0x0001e2000c101b06 */
[----:B------:R-:W-:Y:S01]  /*03d0*/  ISETP.GE.U32.AND P0, PT, R0, UR10, PT ;  /* 0x0000000a00007c0c */ /* 0x000fe2000bf06070 */
[--C-:B------:R-:W-:Y:S01]  /*03e0*/  IMAD.MOV.U32 R6, RZ, RZ, R0.reuse ;  /* 0x000000ffff067224 */ /* 0x100fe200078e0000 */
[----:B------:R-:W-:-:S04]  /*03f0*/  SHF.R.S32.HI R7, RZ, 0x1f, R0 ;  /* 0x0000001fff077819 */ /* 0x000fc80000011400 */
[----:B------:R-:W-:-:S13]  /*0400*/  ISETP.GE.AND.EX P0, PT, R7, UR11, PT, P0 ;  /* 0x0000000b07007c0c */ /* 0x000fda000bf06300 */
[----:B0-----:R-:W-:Y:S05]  /*0410*/  @!P0 BRA `(.L_x_3) ;  /* 0xfffffffc007c8947 */ /* 0x001fea000383ffff */
[----:B------:R-:W-:Y:S05]  /*0420*/  EXIT ;  /* 0x000000000000794d */ /* 0x000fea0003800000 */
        .weak           $__internal_0_$__cuda_sm20_dblrcp_rn_slowpath_v3
        .type           $__internal_0_$__cuda_sm20_dblrcp_rn_slowpath_v3,@function
        .size           $__internal_0_$__cuda_sm20_dblrcp_rn_slowpath_v3,($__internal_1_$__cuda_sm20_div_rn_f64_full - $__internal_0_$__cuda_sm20_dblrcp_rn_slowpath_v3)
$__internal_0_$__cuda_sm20_dblrcp_rn_slowpath_v3:
[----:B------:R-:W-:-:S14]  /*0430*/  DSETP.GTU.AND P0, PT, |R2|, +INF , PT ;  /* 0x7ff000000200742a */ /* 0x000fdc0003f0c200 */
[----:B------:R-:W-:Y:S05]  /*0440*/  @P0 BRA `(.L_x_4) ;  /* 0x00000000007c0947 */ /* 0x000fea0003800000 */
[----:B------:R-:W-:-:S05]  /*0450*/  LOP3.LUT R5, R3, 0x7fffffff, RZ, 0xc0, !PT ;  /* 0x7fffffff03057812 */ /* 0x000fca00078ec0ff */
[----:B------:R-:W-:-:S05]  /*0460*/  VIADD R8, R5, 0xffffffff ;  /* 0xffffffff05087836 */ /* 0x000fca0000000000 */
[----:B------:R-:W-:-:S13]  /*0470*/  ISETP.GE.U32.AND P0, PT, R8, 0x7fefffff, PT ;  /* 0x7fefffff0800780c */ /* 0x000fda0003f06070 */
[----:B------:R-:W-:Y:S01]  /*0480*/  @P0 LOP3.LUT R9, R3, 0x7ff00000, RZ, 0x3c, !PT ;  /* 0x7ff0000003090812 */ /* 0x000fe200078e3cff */
[----:B------:R-:W-:Y:S01]  /*0490*/  @P0 IMAD.MOV.U32 R8, RZ, RZ, RZ ;  /* 0x000000ffff080224 */ /* 0x000fe200078e00ff */
[----:B------:R-:W-:Y:S06]  /*04a0*/  @P0 BRA `(.L_x_5) ;  /* 0x00000000006c0947 */ /* 0x000fec0003800000 */
[----:B------:R-:W-:-:S13]  /*04b0*/  ISETP.GE.U32.AND P0, PT, R5, 0x1000001, PT ;  /* 0x010000010500780c */ /* 0x000fda0003f06070 */
[----:B------:R-:W-:Y:S05]  /*04c0*/  @!P0 BRA `(.L_x_6) ;  /* 0x0000000000348947 */ /* 0x000fea0003800000 */
[----:B------:R-:W-:Y:S02]  /*04d0*/  VIADD R9, R3, 0xc0200000 ;  /* 0xc020000003097836 */ /* 0x000fe40000000000 */
[----:B------:R-:W-:Y:S02]  /*04e0*/  IMAD.MOV.U32 R8, RZ, RZ, R2 ;  /* 0x000000ffff087224 */ /* 0x000fe400078e0002 */
[----:B------:R-:W0:Y:S04]  /*04f0*/  MUFU.RCP64H R11, R9 ;  /* 0x00000009000b7308 */ /* 0x000e280000001800 */
[----:B0-----:R-:W-:-:S08]  /*0500*/  DFMA R14, -R8, R10, 1 ;  /* 0x3ff00000080e742b */ /* 0x001fd0000000010a */
[----:B------:R-:W-:-:S08]  /*0510*/  DFMA R14, R14, R14, R14 ;  /* 0x0000000e0e0e722b */ /* 0x000fd0000000000e */
[----:B------:R-:W-:-:S08]  /*0520*/  DFMA R14, R10, R14, R10 ;  /* 0x0000000e0a0e722b */ /* 0x000fd0000000000a */
[----:B------:R-:W-:-:S08]  /*0530*/  DFMA R10, -R8, R14, 1 ;  /* 0x3ff00000080a742b */ /* 0x000fd0000000010e */
[----:B------:R-:W-:-:S08]  /*0540*/  DFMA R10, R14, R10, R14 ;  /* 0x0000000a0e0a722b */ /* 0x000fd0000000000e */
[----:B------:R-:W-:-:S08]  /*0550*/  DMUL R10, R10, 2.2250738585072013831e-308 ;  /* 0x001000000a0a7828 */ /* 0x000fd00000000000 */
[----:B------:R-:W-:-:S08]  /*0560*/  DFMA R2, -R2, R10, 1 ;  /* 0x3ff000000202742b */ /* 0x000fd0000000010a */
[----:B------:R-:W-:-:S08]  /*0570*/  DFMA R2, R2, R2, R2 ;  /* 0x000000020202722b */ /* 0x000fd00000000002 */
[----:B------:R-:W-:Y:S01]  /*0580*/  DFMA R8, R10, R2, R10 ;  /* 0x000000020a08722b */ /* 0x000fe2000000000a */
[----:B------:R-:W-:Y:S10]  /*0590*/  BRA `(.L_x_5) ;  /* 0x0000000000307947 */ /* 0x000ff40003800000 */
.L_x_6:
[----:B------:R-:W-:Y:S01]  /*05a0*/  DMUL R2, R2, 8.11296384146066816958e+31 ;  /* 0x4690000002027828 */ /* 0x000fe20000000000 */
[----:B------:R-:W-:-:S05]  /*05b0*/  IMAD.MOV.U32 R8, RZ, RZ, R10 ;  /* 0x000000ffff087224 */ /* 0x000fca00078e000a */
[----:B------:R-:W0:Y:S02]  /*05c0*/  MUFU.RCP64H R9, R3 ;  /* 0x0000000300097308 */ /* 0x000e240000001800 */
[----:B0-----:R-:W-:-:S08]  /*05d0*/  DFMA R10, -R2, R8, 1 ;  /* 0x3ff00000020a742b */ /* 0x001fd00000000108 */
[----:B------:R-:W-:-:S08]  /*05e0*/  DFMA R10, R10, R10, R10 ;  /* 0x0000000a0a0a722b */ /* 0x000fd0000000000a */
[----:B------:R-:W-:-:S08]  /*05f0*/  DFMA R10, R8, R10, R8 ;  /* 0x0000000a080a722b */ /* 0x000fd00000000008 */
[----:B------:R-:W-:-:S08]  /*0600*/  DFMA R8, -R2, R10, 1 ;  /* 0x3ff000000208742b */ /* 0x000fd0000000010a */
[----:B------:R-:W-:-:S08]  /*0610*/  DFMA R8, R10, R8, R10 ;  /* 0x000000080a08722b */ /* 0x000fd0000000000a */
[----:B------:R-:W-:Y:S01]  /*0620*/  DMUL R8, R8, 8.11296384146066816958e+31 ;  /* 0x4690000008087828 */ /* 0x000fe20000000000 */
[----:B------:R-:W-:Y:S10]  /*0630*/  BRA `(.L_x_5) ;  /* 0x0000000000087947 */ /* 0x000ff40003800000 */
.L_x_4:
[----:B------:R-:W-:Y:S01]  /*0640*/  LOP3.LUT R9, R3, 0x80000, RZ, 0xfc, !PT ;  /* 0x0008000003097812 */ /* 0x000fe200078efcff */
[----:B------:R-:W-:-:S07]  /*0650*/  IMAD.MOV.U32 R8, RZ, RZ, R2 ;  /* 0x000000ffff087224 */ /* 0x000fce00078e0002 */
.L_x_5:
[----:B------:R-:W-:-:S04]  /*0660*/  IMAD.MOV.U32 R5, RZ, RZ, 0x0 ;  /* 0x00000000ff057424 */ /* 0x000fc800078e00ff */
[----:B------:R-:W-:Y:S05]  /*0670*/  RET.REL.NODEC R4 `(_Z2piPdl) ;  /* 0xfffffff804607950 */ /* 0x000fea0003c3ffff */
        .weak           $__internal_1_$__cuda_sm20_div_rn_f64_full
        .type           $__internal_1_$__cuda_sm20_div_rn_f64_full,@function
        .size           $__internal_1_$__cuda_sm20_div_rn_f64_full,(.L_x_13 - $__internal_1_$__cuda_sm20_div_rn_f64_full)
$__internal_1_$__cuda_sm20_div_rn_f64_full:
[C---:B------:R-:W-:Y:S01]  /*0680*/  FSETP.GEU.AND P0, PT, |R9|.reuse, 1.469367938527859385e-39, PT ;  /* 0x001000000900780b */ /* 0x040fe20003f0e200 */
[----:B------:R-:W-:Y:S01]  /*0690*/  IMAD.MOV.U32 R10, RZ, RZ, 0x1 ;  /* 0x00000001ff0a7424 */ /* 0x000fe200078e00ff */
[C---:B------:R-:W-:Y:S01]  /*06a0*/  LOP3.LUT R2, R9.reuse, 0x800fffff, RZ, 0xc0, !PT ;  /* 0x800fffff09027812 */ /* 0x040fe200078ec0ff */
[----:B------:R-:W-:Y:S01]  /*06b0*/  IMAD.MOV.U32 R22, RZ, RZ, 0x40100000 ;  /* 0x40100000ff167424 */ /* 0x000fe200078e00ff */
[----:B------:R-:W-:Y:S01]  /*06c0*/  LOP3.LUT R21, R9, 0x7ff00000, RZ, 0xc0, !PT ;  /* 0x7ff0000009157812 */ /* 0x000fe200078ec0ff */
[----:B------:R-:W-:Y:S01]  /*06d0*/  IMAD.MOV.U32 R20, RZ, RZ, 0x1ca00000 ;  /* 0x1ca00000ff147424 */ /* 0x000fe200078e00ff */
[----:B------:R-:W-:Y:S01]  /*06e0*/  LOP3.LUT R3, R2, 0x3ff00000, RZ, 0xfc, !PT ;  /* 0x3ff0000002037812 */ /* 0x000fe200078efcff */
[----:B------:R-:W-:Y:S01]  /*06f0*/  IMAD.MOV.U32 R2, RZ, RZ, R8 ;  /* 0x000000ffff027224 */ /* 0x000fe200078e0008 */
[----:B------:R-:W-:Y:S01]  /*0700*/  ISETP.LE.U32.AND P1, PT, R21, 0x40100000, PT ;  /* 0x401000001500780c */ /* 0x000fe20003f23070 */
[----:B------:R-:W-:Y:S01]  /*0710*/  VIADD R23, R22, 0xffffffff ;  /* 0xffffffff16177836 */ /* 0x000fe20000000000 */
[----:B------:R-:W-:Y:S03]  /*0720*/  BSSY.RECONVERGENT B1, `(.L_x_7) ;  /* 0x0000040000017945 */ /* 0x000fe60003800200 */
[----:B------:R-:W-:-:S06]  /*0730*/  @!P0 DMUL R2, R8, 8.98846567431157953865e+307 ;  /* 0x7fe0000008028828 */ /* 0x000fcc0000000000 */
[----:B------:R-:W0:Y:S04]  /*0740*/  MUFU.RCP64H R11, R3 ;  /* 0x00000003000b7308 */ /* 0x000e280000001800 */
[----:B------:R-:W-:Y:S02]  /*0750*/  @!P0 LOP3.LUT R21, R3, 0x7ff00000, RZ, 0xc0, !PT ;  /* 0x7ff0000003158812 */ /* 0x000fe400078ec0ff */
[----:B------:R-:W-:-:S03]  /*0760*/  ISETP.GT.U32.AND P0, PT, R23, 0x7feffffe, PT ;  /* 0x7feffffe1700780c */ /* 0x000fc60003f04070 */
[----:B------:R-:W-:-:S05]  /*0770*/  VIADD R23, R21, 0xffffffff ;  /* 0xffffffff15177836 */ /* 0x000fca0000000000 */
[----:B------:R-:W-:Y:S01]  /*0780*/  ISETP.GT.U32.OR P0, PT, R23, 0x7feffffe, P0 ;  /* 0x7feffffe1700780c */ /* 0x000fe20000704470 */
[----:B0-----:R-:W-:-:S08]  /*0790*/  DFMA R14, R10, -R2, 1 ;  /* 0x3ff000000a0e742b */ /* 0x001fd00000000802 */
[----:B------:R-:W-:-:S08]  /*07a0*/  DFMA R14, R14, R14, R14 ;  /* 0x0000000e0e0e722b */ /* 0x000fd0000000000e */
[----:B------:R-:W-:-:S08]  /*07b0*/  DFMA R14, R10, R14, R10 ;  /* 0x0000000e0a0e722b */ /* 0x000fd0000000000a */
[----:B------:R-:W-:-:S08]  /*07c0*/  DFMA R10, R14, -R2, 1 ;  /* 0x3ff000000e0a742b */ /* 0x000fd00000000802 */
[----:B------:R-:W-:Y:S01]  /*07d0*/  DFMA R14, R14, R10, R14 ;  /* 0x0000000a0e0e722b */ /* 0x000fe2000000000e */
[----:B------:R-:W-:Y:S01]  /*07e0*/  SEL R11, R20, 0x63400000, !P1 ;  /* 0x63400000140b7807 */ /* 0x000fe20004800000 */
[----:B------:R-:W-:-:S06]  /*07f0*/  IMAD.MOV.U32 R10, RZ, RZ, RZ ;  /* 0x000000ffff0a7224 */ /* 0x000fcc00078e00ff */
[----:B------:R-:W-:-:S08]  /*0800*/  DMUL R16, R14, R10 ;  /* 0x0000000a0e107228 */ /* 0x000fd00000000000 */
[----:B------:R-:W-:-:S08]  /*0810*/  DFMA R18, R16, -R2, R10 ;  /* 0x800000021012722b */ /* 0x000fd0000000000a */
[----:B------:R-:W-:Y:S01]  /*0820*/  DFMA R14, R14, R18, R16 ;  /* 0x000000120e0e722b */ /* 0x000fe20000000010 */
[----:B------:R-:W-:Y:S10]  /*0830*/  @P0 BRA `(.L_x_8) ;  /* 0x0000000000740947 */ /* 0x000ff40003800000 */
[----:B------:R-:W-:Y:S01]  /*0840*/  LOP3.LUT R18, R9, 0x7ff00000, RZ, 0xc0, !PT ;  /* 0x7ff0000009127812 */ /* 0x000fe200078ec0ff */
[----:B------:R-:W-:-:S03]  /*0850*/  IMAD.MOV.U32 R16, RZ, RZ, 0x40100000 ;  /* 0x40100000ff107424 */ /* 0x000fc600078e00ff */
[----:B------:R-:W-:Y:S01]  /*0860*/  ISETP.LE.U32.AND P0, PT, R18, 0x40100000, PT ;  /* 0x401000001200780c */ /* 0x000fe20003f03070 */
[----:B------:R-:W-:-:S05]  /*0870*/  IMAD.MOV R17, RZ, RZ, -R18 ;  /* 0x000000ffff117224 */ /* 0x000fca00078e0a12 */
[----:B------:R-:W-:Y:S02]  /*0880*/  VIADDMNMX R16, R17, R16, 0xb9600000, !PT ;  /* 0xb960000011107446 */ /* 0x000fe40007800110 */
[----:B------:R-:W-:Y:S01]  /*0890*/  SEL R17, R20, 0x63400000, !P0 ;  /* 0x6340000014117807 */ /* 0x000fe20004000000 */
[----:B------:R-:W-:Y:S01]  /*08a0*/  IMAD.MOV.U32 R20, RZ, RZ, RZ ;  /* 0x000000ffff147224 */ /* 0x000fe200078e00ff */
[----:B------:R-:W-:-:S05]  /*08b0*/  VIMNMX R16, PT, PT, R16, 0x46a00000, PT ;  /* 0x46a0000010107848 */ /* 0x000fca0003fe0100 */
[----:B------:R-:W-:-:S04]  /*08c0*/  IMAD.IADD R18, R16, 0x1, -R17 ;  /* 0x0000000110127824 */ /* 0x000fc800078e0a11 */
[----:B------:R-:W-:-:S06]  /*08d0*/  VIADD R21, R18, 0x7fe00000 ;  /* 0x7fe0000012157836 */ /* 0x000fcc0000000000 */
[----:B------:R-:W-:-:S10]  /*08e0*/  DMUL R16, R14, R20 ;  /* 0x000000140e107228 */ /* 0x000fd40000000000 */
[----:B------:R-:W-:-:S13]  /*08f0*/  FSETP.GTU.AND P0, PT, |R17|, 1.469367938527859385e-39, PT ;  /* 0x001000001100780b */ /* 0x000fda0003f0c200 */
[----:B------:R-:W-:Y:S05]  /*0900*/  @P0 BRA `(.L_x_9) ;  /* 0x0000000000840947 */ /* 0x000fea0003800000 */
[----:B------:R-:W-:Y:S01]  /*0910*/  DFMA R2, R14, -R2, R10 ;  /* 0x800000020e02722b */ /* 0x000fe2000000000a */
[----:B------:R-:W-:-:S09]  /*0920*/  IMAD.MOV.U32 R20, RZ, RZ, RZ ;  /* 0x000000ffff147224 */ /* 0x000fd200078e00ff */
[C---:B------:R-:W-:Y:S02]  /*0930*/  FSETP.NEU.AND P0, PT, R3.reuse, RZ, PT ;  /* 0x000000ff0300720b */ /* 0x040fe40003f0d000 */
[----:B------:R-:W-:-:S04]  /*0940*/  LOP3.LUT R9, R3, 0x80000000, R9, 0x48, !PT ;  /* 0x8000000003097812 */ /* 0x000fc800078e4809 */
[----:B------:R-:W-:-:S07]  /*0950*/  LOP3.LUT R21, R9, R21, RZ, 0xfc, !PT ;  /* 0x0000001509157212 */ /* 0x000fce00078efcff */
[----:B------:R-:W-:Y:S05]  /*0960*/  @!P0 BRA `(.L_x_9) ;  /* 0x00000000006c8947 */ /* 0x000fea0003800000 */
[----:B------:R-:W-:Y:S02]  /*0970*/  IMAD.MOV R3, RZ, RZ, -R18 ;  /* 0x000000ffff037224 */ /* 0x000fe400078e0a12 */
[----:B------:R-:W-:-:S06]  /*0980*/  IMAD.MOV.U32 R2, RZ, RZ, RZ ;  /* 0x000000ffff027224 */ /* 0x000fcc00078e00ff */
[----:B------:R-:W-:Y:S02]  /*0990*/  DFMA R2, R16, -R2, R14 ;  /* 0x800000021002722b */ /* 0x000fe4000000000e */
[----:B------:R-:W-:-:S04]  /*09a0*/  DMUL.RP R14, R14, R20 ;  /* 0x000000140e0e7228 */ /* 0x000fc80000008000 */
[----:B------:R-:W-:-:S04]  /*09b0*/  IADD3 R2, PT, PT, -R18, -0x43300000, RZ ;  /* 0xbcd0000012027810 */ /* 0x000fc80007ffe1ff */
[----:B------:R-:W-:Y:S02]  /*09c0*/  FSETP.NEU.AND P0, PT, |R3|, R2, PT ;  /* 0x000000020300720b */ /* 0x000fe40003f0d200 */
[----:B------:R-:W-:Y:S02]  /*09d0*/  LOP3.LUT R9, R15, R9, RZ, 0x3c, !PT ;  /* 0x000000090f097212 */ /* 0x000fe400078e3cff */
[----:B------:R-:W-:Y:S02]  /*09e0*/  FSEL R16, R14, R16, !P0 ;  /* 0x000000100e107208 */ /* 0x000fe40004000000 */
[----:B------:R-:W-:Y:S01]  /*09f0*/  FSEL R17, R9, R17, !P0 ;  /* 0x0000001109117208 */ /* 0x000fe20004000000 */
[----:B------:R-:W-:Y:S06]  /*0a00*/  BRA `(.L_x_9) ;  /* 0x0000000000447947 */ /* 0x000fec0003800000 */
.L_x_8:
[----:B------:R-:W-:-:S14]  /*0a10*/  DSETP.NAN.AND P0, PT, R8, R8, PT ;  /* 0x000000080800722a */ /* 0x000fdc0003f08000 */
[----:B------:R-:W-:Y:S05]  /*0a20*/  @P0 BRA `(.L_x_10) ;  /* 0x0000000000340947 */ /* 0x000fea0003800000 */
[----:B------:R-:W-:Y:S01]  /*0a30*/  ISETP.NE.AND P0, PT, R22, R21, PT ;  /* 0x000000151600720c */ /* 0x000fe20003f05270 */
[----:B------:R-:W-:Y:S02]  /*0a40*/  IMAD.MOV.U32 R16, RZ, RZ, 0x0 ;  /* 0x00000000ff107424 */ /* 0x000fe400078e00ff */
[----:B------:R-:W-:-:S10]  /*0a50*/  IMAD.MOV.U32 R17, RZ, RZ, -0x80000 ;  /* 0xfff80000ff117424 */ /* 0x000fd400078e00ff */
[----:B------:R-:W-:Y:S05]  /*0a60*/  @!P0 BRA `(.L_x_9) ;  /* 0x00000000002c8947 */ /* 0x000fea0003800000 */
[----:B------:R-:W-:Y:S02]  /*0a70*/  ISETP.NE.AND P0, PT, R22, 0x7ff00000, PT ;  /* 0x7ff000001600780c */ /* 0x000fe40003f05270 */
[----:B------:R-:W-:Y:S02]  /*0a80*/  LOP3.LUT R8, R9, 0x40100000, RZ, 0x3c, !PT ;  /* 0x4010000009087812 */ /* 0x000fe400078e3cff */
[----:B------:R-:W-:Y:S02]  /*0a90*/  ISETP.EQ.OR P0, PT, R21, RZ, !P0 ;  /* 0x000000ff1500720c */ /* 0x000fe40004702670 */
[----:B------:R-:W-:-:S11]  /*0aa0*/  LOP3.LUT R17, R8, 0x80000000, RZ, 0xc0, !PT ;  /* 0x8000000008117812 */ /* 0x000fd600078ec0ff */
[----:B------:R-:W-:Y:S01]  /*0ab0*/  @P0 LOP3.LUT R2, R17, 0x7ff00000, RZ, 0xfc, !PT ;  /* 0x7ff0000011020812 */ /* 0x000fe200078efcff */
[----:B------:R-:W-:Y:S02]  /*0ac0*/  @!P0 IMAD.MOV.U32 R16, RZ, RZ, RZ ;  /* 0x000000ffff108224 */ /* 0x000fe400078e00ff */
[----:B------:R-:W-:Y:S02]  /*0ad0*/  @P0 IMAD.MOV.U32 R16, RZ, RZ, RZ ;  /* 0x000000ffff100224 */ /* 0x000fe400078e00ff */
[----:B------:R-:W-:Y:S01]  /*0ae0*/  @P0 IMAD.MOV.U32 R17, RZ, RZ, R2 ;  /* 0x000000ffff110224 */ /* 0x000fe200078e0002 */
[----:B------:R-:W-:Y:S06]  /*0af0*/  BRA `(.L_x_9) ;  /* 0x0000000000087947 */ /* 0x000fec0003800000 */
.L_x_10:
[----:B------:R-:W-:Y:S01]  /*0b00*/  LOP3.LUT R17, R9, 0x80000, RZ, 0xfc, !PT ;  /* 0x0008000009117812 */ /* 0x000fe200078efcff */
[----:B------:R-:W-:-:S07]  /*0b10*/  IMAD.MOV.U32 R16, RZ, RZ, R8 ;  /* 0x000000ffff107224 */ /* 0x000fce00078e0008 */
.L_x_9:
[----:B------:R-:W-:Y:S05]  /*0b20*/  BSYNC.RECONVERGENT B1 ;  /* 0x0000000000017941 */ /* 0x000fea0003800200 */
.L_x_7:
[----:B------:R-:W-:Y:S02]  /*0b30*/  IMAD.MOV.U32 R2, RZ, RZ, R12 ;  /* 0x000000ffff027224 */ /* 0x000fe400078e000c */
[----:B------:R-:W-:-:S04]  /*0b40*/  IMAD.MOV.U32 R3, RZ, RZ, 0x0 ;  /* 0x00000000ff037424 */ /* 0x000fc800078e00ff */
[----:B------:R-:W-:Y:S05]  /*0b50*/  RET.REL.NODEC R2 `(_Z2piPdl) ;  /* 0xfffffff402287950 */ /* 0x000fea0003c3ffff */
.L_x_11:
[----:B------:R-:W-:-:S00]  /*0b60*/  BRA `(.L_x_11) ;  /* 0xfffffffc00fc7947 */ /* 0x000fc0000383ffff */
[----:B------:R-:W-:-:S00]  /*0b70*/  NOP ;  /* 0x0000000000007918 */ /* 0x000fc00000000000 */
        /* <DEDUP_REMOVED lines=8> */
.L_x_13:


//--------------------- .nv.shared.reserved.0     --------------------------
	.section	.nv.shared.reserved.0,"aw",@nobits
	.weak		__nv_reservedSMEM_offset_0_alias
	.size		__nv_reservedSMEM_offset_0_alias, 0, 64
	.other		__nv_reservedSMEM_offset_0_alias,@"STO_CUDA_RESERVED_SHARED STV_DEFAULT"
__nv_reservedSMEM_offset_0_alias:
	.zero		0
	.zero		64


//--------------------- .nv.constant0._Z2piPdl    --------------------------
	.section	.nv.constant0._Z2piPdl,"a",@progbits
	.sectionflags	@""
	.align	4
.nv.constant0._Z2piPdl:
	.zero		912


//--------------------- SYMBOLS --------------------------

	.type		.nv.reservedSmem.offset0,@object
	.size		.nv.reservedSmem.offset0,0x4
